	.headerflags	@"EF_CUDA_TEXMODE_UNIFIED EF_CUDA_64BIT_ADDRESS EF_CUDA_ACCELERATORS EF_CUDA_SM90 EF_CUDA_VIRTUAL_SM(EF_CUDA_SM90)"
	.elftype	@"ET_EXEC"


//--------------------- .nv.info                  --------------------------
	.section	.nv.info,"",@"SHT_CUDA_INFO"
	.align	4


	//----- nvinfo : EIATTR_REGCOUNT
	.align		4
        /*0000*/ 	.byte	0x04, 0x2f
        /*0002*/ 	.short	(.L_3 - .L_2)
	.align		4
.L_2:
        /*0004*/ 	.word	index@(triton_poi_fused__native_batch_norm_legit_no_training_relu_18)
        /*0008*/ 	.word	0x00000011


	//----- nvinfo : EIATTR_MIN_STACK_SIZE
	.align		4
.L_3:
        /*000c*/ 	.byte	0x04, 0x12
        /*000e*/ 	.short	(.L_5 - .L_4)
	.align		4
.L_4:
        /*0010*/ 	.word	index@(triton_poi_fused__native_batch_norm_legit_no_training_relu_18)
        /*0014*/ 	.word	0x00000000


	//----- nvinfo : EIATTR_FRAME_SIZE
	.align		4
.L_5:
        /*0018*/ 	.byte	0x04, 0x11
        /*001a*/ 	.short	(.L_7 - .L_6)
	.align		4
.L_6:
        /*001c*/ 	.word	index@(triton_poi_fused__native_batch_norm_legit_no_training_relu_18)
        /*0020*/ 	.word	0x00000000


	//----- nvinfo : EIATTR_MIN_STACK_SIZE
	.align		4
.L_7:
        /*0024*/ 	.byte	0x04, 0x12
        /*0026*/ 	.short	(.L_9 - .L_8)
	.align		4
.L_8:
        /*0028*/ 	.word	index@(triton_poi_fused__native_batch_norm_legit_no_training_relu_18)
        /*002c*/ 	.word	0x00000000
.L_9:


//--------------------- .nv.info.triton_poi_fused__native_batch_norm_legit_no_training_relu_18 --------------------------
	.section	.nv.info.triton_poi_fused__native_batch_norm_legit_no_training_relu_18,"",@"SHT_CUDA_INFO"
	.sectionflags	@""
	.align	4


	//----- nvinfo : EIATTR_CUDA_API_VERSION
	.align		4
        /*0000*/ 	.byte	0x04, 0x37
        /*0002*/ 	.short	(.L_11 - .L_10)
.L_10:
        /*0004*/ 	.word	0x0000007c


	//----- nvinfo : EIATTR_KPARAM_INFO
	.align		4
.L_11:
        /*0008*/ 	.byte	0x04, 0x17
        /*000a*/ 	.short	(.L_13 - .L_12)
.L_12:
        /*000c*/ 	.word	0x00000000
        /*0010*/ 	.short	0x0006
        /*0012*/ 	.short	0x0030
        /*0014*/ 	.byte	0x00, 0xf0, 0x11, 0x00


	//----- nvinfo : EIATTR_KPARAM_INFO
	.align		4
.L_13:
        /*0018*/ 	.byte	0x04, 0x17
        /*001a*/ 	.short	(.L_15 - .L_14)
.L_14:
        /*001c*/ 	.word	0x00000000
        /*0020*/ 	.short	0x0005
        /*0022*/ 	.short	0x0028
        /*0024*/ 	.byte	0x00, 0xf4, 0x21, 0x00


	//----- nvinfo : EIATTR_KPARAM_INFO
	.align		4
.L_15:
        /*0028*/ 	.byte	0x04, 0x17
        /*002a*/ 	.short	(.L_17 - .L_16)
.L_16:
        /*002c*/ 	.word	0x00000000
        /*0030*/ 	.short	0x0004
        /*0032*/ 	.short	0x0020
        /*0034*/ 	.byte	0x00, 0xf4, 0x21, 0x00


	//----- nvinfo : EIATTR_KPARAM_INFO
	.align		4
.L_17:
        /*0038*/ 	.byte	0x04, 0x17
        /*003a*/ 	.short	(.L_19 - .L_18)
.L_18:
        /*003c*/ 	.word	0x00000000
        /*0040*/ 	.short	0x0003
        /*0042*/ 	.short	0x0018
        /*0044*/ 	.byte	0x00, 0xf4, 0x21, 0x00


	//----- nvinfo : EIATTR_KPARAM_INFO
	.align		4
.L_19:
        /*0048*/ 	.byte	0x04, 0x17
        /*004a*/ 	.short	(.L_21 - .L_20)
.L_20:
        /*004c*/ 	.word	0x00000000
        /*0050*/ 	.short	0x0002
        /*0052*/ 	.short	0x0010
        /*0054*/ 	.byte	0x00, 0xf4, 0x21, 0x00


	//----- nvinfo : EIATTR_KPARAM_INFO
	.align		4
.L_21:
        /*0058*/ 	.byte	0x04, 0x17
        /*005a*/ 	.short	(.L_23 - .L_22)
.L_22:
        /*005c*/ 	.word	0x00000000
        /*0060*/ 	.short	0x0001
        /*0062*/ 	.short	0x0008
        /*0064*/ 	.byte	0x00, 0xf4, 0x21, 0x00


	//----- nvinfo : EIATTR_KPARAM_INFO
	.align		4
.L_23:
        /*0068*/ 	.byte	0x04, 0x17
        /*006a*/ 	.short	(.L_25 - .L_24)
.L_24:
        /*006c*/ 	.word	0x00000000
        /*0070*/ 	.short	0x0000
        /*0072*/ 	.short	0x0000
        /*0074*/ 	.byte	0x00, 0xf4, 0x21, 0x00


	//----- nvinfo : EIATTR_SPARSE_MMA_MASK
	.align		4
.L_25:
        /*0078*/ 	.byte	0x03, 0x50
        /*007a*/ 	.short	0x0000


	//----- nvinfo : EIATTR_MAXREG_COUNT
	.align		4
        /*007c*/ 	.byte	0x03, 0x1b
        /*007e*/ 	.short	0x00ff


	//----- nvinfo : EIATTR_EXIT_INSTR_OFFSETS
	.align		4
        /*0080*/ 	.byte	0x04, 0x1c
        /*0082*/ 	.short	(.L_27 - .L_26)


	//   ....[0]....
.L_26:
        /*0084*/ 	.word	0x00000360


	//----- nvinfo : EIATTR_REQNTID
	.align		4
.L_27:
        /*0088*/ 	.byte	0x04, 0x10
        /*008a*/ 	.short	(.L_29 - .L_28)
.L_28:
        /*008c*/ 	.word	0x00000080
        /*0090*/ 	.word	0x00000001
        /*0094*/ 	.word	0x00000001


	//----- nvinfo : EIATTR_CBANK_PARAM_SIZE
	.align		4
.L_29:
        /*0098*/ 	.byte	0x03, 0x19
        /*009a*/ 	.short	0x0034


	//----- nvinfo : EIATTR_PARAM_CBANK
	.align		4
        /*009c*/ 	.byte	0x04, 0x0a
        /*009e*/ 	.short	(.L_31 - .L_30)
	.align		4
.L_30:
        /*00a0*/ 	.word	index@(.nv.constant0.triton_poi_fused__native_batch_norm_legit_no_training_relu_18)
        /*00a4*/ 	.short	0x0210
        /*00a6*/ 	.short	0x0034


	//----- nvinfo : EIATTR_SW_WAR
	.align		4
.L_31:
        /*00a8*/ 	.byte	0x04, 0x36
        /*00aa*/ 	.short	(.L_33 - .L_32)
.L_32:
        /*00ac*/ 	.word	0x00000008
.L_33:


//--------------------- .nv.callgraph             --------------------------
	.section	.nv.callgraph,"",@"SHT_CUDA_CALLGRAPH"
	.align	4
	.sectionentsize	8
	.align		4
        /*0000*/ 	.word	0x00000000
	.align		4
        /*0004*/ 	.word	0xffffffff
	.align		4
        /*0008*/ 	.word	0x00000000
	.align		4
        /*000c*/ 	.word	0xfffffffe
	.align		4
        /*0010*/ 	.word	0x00000000
	.align		4
        /*0014*/ 	.word	0xfffffffd
	.align		4
        /*0018*/ 	.word	0x00000000
	.align		4
        /*001c*/ 	.word	0xfffffffc


//--------------------- .nv.constant4             --------------------------
	.section	.nv.constant4,"a",@progbits
	.align	8
	.align		8
.nv.constant4:
        /*0000*/ 	.dword	_$_str
	.align		8
        /*0008*/ 	.dword	_$_str_$_2


//--------------------- .text.triton_poi_fused__native_batch_norm_legit_no_training_relu_18 --------------------------
	.section	.text.triton_poi_fused__native_batch_norm_legit_no_training_relu_18,"ax",@progbits
	.align	128
        .global         triton_poi_fused__native_batch_norm_legit_no_training_relu_18
        .type           triton_poi_fused__native_batch_norm_legit_no_training_relu_18,@function
        .size           triton_poi_fused__native_batch_norm_legit_no_training_relu_18,(.L_x_1 - triton_poi_fused__native_batch_norm_legit_no_training_relu_18)
        .other          triton_poi_fused__native_batch_norm_legit_no_training_relu_18,@"STO_CUDA_ENTRY STV_DEFAULT"
triton_poi_fused__native_batch_norm_legit_no_training_relu_18:
.text.triton_poi_fused__native_batch_norm_legit_no_training_relu_18:
[----:B------:R-:W-:Y:S01]  /*0000*/  LDC R1, c[0x0][0x28] ;  /* 0x00000a00ff017b82 */ /* 0x000fe20000000800 */
[----:B------:R-:W1:Y:S07]  /*0010*/  S2R R0, SR_TID.X ;  /* 0x0000000000007919 */ /* 0x000e6e0000002100 */
[----:B------:R-:W2:Y:S01]  /*0020*/  LDC.64 R6, c[0x0][0x220] ;  /* 0x00008800ff067b82 */ /* 0x000ea20000000a00 */
[----:B------:R-:W-:Y:S01]  /*0030*/  ULDC.64 UR4, c[0x0][0x208] ;  /* 0x0000820000047ab9 */ /* 0x000fe20000000a00 */
[----:B------:R-:W3:Y:S06]  /*0040*/  S2R R5, SR_CTAID.X ;  /* 0x0000000000057919 */ /* 0x000eec0000002500 */
[----:B------:R-:W4:Y:S08]  /*0050*/  LDC.64 R8, c[0x0][0x228] ;  /* 0x00008a00ff087b82 */ /* 0x000f300000000a00 */
[----:B------:R-:W5:Y:S01]  /*0060*/  LDC.64 R10, c[0x0][0x230] ;  /* 0x00008c00ff0a7b82 */ /* 0x000f620000000a00 */
[----:B-1----:R-:W-:-:S02]  /*0070*/  SHF.L.U32 R0, R0, 0x1, RZ ;  /* 0x0000000100007819 */ /* 0x002fc400000006ff */
[----:B---3--:R-:W-:Y:S02]  /*0080*/  SHF.R.S32.HI R3, RZ, 0x17, R5 ;  /* 0x00000017ff037819 */ /* 0x008fe40000011405 */
[----:B------:R-:W-:Y:S02]  /*0090*/  LOP3.LUT R0, R0, 0xfe, RZ, 0xc0, !PT ;  /* 0x000000fe00007812 */ /* 0x000fe400078ec0ff */
[----:B------:R-:W-:Y:S02]  /*00a0*/  SGXT R3, R3, 0x1 ;  /* 0x000000010303781a */ /* 0x000fe40000000200 */
[----:B------:R-:W-:Y:S02]  /*00b0*/  LEA R0, R5, R0, 0x8 ;  /* 0x0000000005007211 */ /* 0x000fe400078e40ff */
[----:B------:R-:W1:Y:S02]  /*00c0*/  LDC.64 R4, c[0x0][0x218] ;  /* 0x00008600ff047b82 */ /* 0x000e640000000a00 */
[----:B------:R-:W-:-:S04]  /*00d0*/  LEA.HI R3, R3, R0, RZ, 0x4 ;  /* 0x0000000003037211 */ /* 0x000fc800078f20ff */
[--C-:B------:R-:W-:Y:S02]  /*00e0*/  SHF.R.S32.HI R2, RZ, 0x4, R3.reuse ;  /* 0x00000004ff027819 */ /* 0x100fe40000011403 */
[----:B------:R-:W-:-:S04]  /*00f0*/  SHF.R.S32.HI R3, RZ, 0x1f, R3 ;  /* 0x0000001fff037819 */ /* 0x000fc80000011403 */
[----:B------:R-:W-:-:S04]  /*0100*/  LEA.HI R3, R3, R2, RZ, 0x7 ;  /* 0x0000000203037211 */ /* 0x000fc800078f38ff */
[----:B------:R-:W-:-:S04]  /*0110*/  LOP3.LUT R3, R3, 0xffffff80, RZ, 0xc0, !PT ;  /* 0xffffff8003037812 */ /* 0x000fc800078ec0ff */
[----:B------:R-:W-:Y:S02]  /*0120*/  IADD3 R13, R2, -R3, RZ ;  /* 0x80000003020d7210 */ /* 0x000fe40007ffe0ff */
[----:B------:R-:W3:Y:S03]  /*0130*/  LDC.64 R2, c[0x0][0x210] ;  /* 0x00008400ff027b82 */ /* 0x000ee60000000a00 */
[----:B--2---:R-:W-:-:S06]  /*0140*/  IMAD.WIDE R6, R13, 0x4, R6 ;  /* 0x000000040d067825 */ /* 0x004fcc00078e0206 */
[----:B------:R-:W2:Y:S01]  /*0150*/  LDG.E.EL R6, desc[UR4][R6.64] ;  /* 0x0000000406067981 */ /* 0x000ea2000c2e1900 */
[----:B-1----:R-:W-:-:S05]  /*0160*/  IMAD.WIDE R4, R13, 0x4, R4 ;  /* 0x000000040d047825 */ /* 0x002fca00078e0204 */
[----:B------:R1:W2:Y:S01]  /*0170*/  LDG.E.EL R12, desc[UR4][R4.64] ;  /* 0x00000004040c7981 */ /* 0x0002a2000c2e1900 */
[----:B---3--:R-:W-:Y:S01]  /*0180*/  IMAD.WIDE R2, R0, 0x4, R2 ;  /* 0x0000000400027825 */ /* 0x008fe200078e0202 */
[----:B------:R-:W-:Y:S01]  /*0190*/  HFMA2.MMA R14, -RZ, RZ, 1.625, 0 ;  /* 0x3e800000ff0e7435 */ /* 0x000fe200000001ff */
[----:B-1----:R-:W1:Y:S04]  /*01a0*/  LDC.64 R4, c[0x0][0x238] ;  /* 0x00008e00ff047b82 */ /* 0x002e680000000a00 */
[----:B------:R-:W3:Y:S01]  /*01b0*/  LDG.E.64 R2, desc[UR4][R2.64] ;  /* 0x0000000402027981 */ /* 0x000ee2000c1e1b00 */
[----:B----4-:R-:W-:-:S04]  /*01c0*/  IMAD.WIDE R8, R13, 0x4, R8 ;  /* 0x000000040d087825 */ /* 0x010fc800078e0208 */
[----:B-----5:R-:W-:Y:S02]  /*01d0*/  IMAD.WIDE R10, R13, 0x4, R10 ;  /* 0x000000040d0a7825 */ /* 0x020fe400078e020a */
[----:B------:R-:W4:Y:S04]  /*01e0*/  LDG.E.EL R8, desc[UR4][R8.64] ;  /* 0x0000000408087981 */ /* 0x000f28000c2e1900 */
[----:B------:R-:W4:Y:S01]  /*01f0*/  LDG.E.EL R11, desc[UR4][R10.64] ;  /* 0x000000040a0b7981 */ /* 0x000f22000c2e1900 */
[----:B-1----:R-:W-:-:S04]  /*0200*/  IMAD.WIDE R4, R0, 0x4, R4 ;  /* 0x0000000400047825 */ /* 0x002fc800078e0204 */
[----:B--2---:R-:W-:-:S04]  /*0210*/  FADD R6, R6, 9.9999997473787516356e-06 ;  /* 0x3727c5ac06067421 */ /* 0x004fc80000000000 */
[----:B------:R-:W1:Y:S02]  /*0220*/  MUFU.SQRT R7, R6 ;  /* 0x0000000600077308 */ /* 0x000e640000002000 */
[C---:B-1----:R-:W-:Y:S02]  /*0230*/  FSETP.GT.AND P0, PT, R7.reuse, 8.50705917302346158658e+37, PT ;  /* 0x7e8000000700780b */ /* 0x042fe40003f04000 */
[----:B------:R-:W-:-:S11]  /*0240*/  FSETP.GEU.AND P1, PT, R7, 1.175494350822287508e-38, PT ;  /* 0x008000000700780b */ /* 0x000fd60003f2e000 */
[----:B------:R-:W-:-:S04]  /*0250*/  @P0 FMUL R7, R7, 0.25 ;  /* 0x3e80000007070820 */ /* 0x000fc80000400000 */
[----:B------:R-:W-:-:S06]  /*0260*/  @!P1 FMUL R7, R7, 16777216 ;  /* 0x4b80000007079820 */ /* 0x000fcc0000400000 */
[----:B------:R-:W1:Y:S01]  /*0270*/  MUFU.RCP R7, R7 ;  /* 0x0000000700077308 */ /* 0x000e620000001000 */
[----:B------:R-:W-:Y:S01]  /*0280*/  FSEL R14, R14, 1, P0 ;  /* 0x3f8000000e0e7808 */ /* 0x000fe20000000000 */
[----:B---3--:R-:W-:-:S04]  /*0290*/  FADD R2, R2, -R12 ;  /* 0x8000000c02027221 */ /* 0x008fc80000000000 */
[----:B------:R-:W-:Y:S01]  /*02a0*/  @!P1 FMUL R14, R14, 16777216 ;  /* 0x4b8000000e0e9820 */ /* 0x000fe20000400000 */
[----:B------:R-:W-:-:S03]  /*02b0*/  FADD R3, R3, -R12 ;  /* 0x8000000c03037221 */ /* 0x000fc60000000000 */
[----:B-1----:R-:W-:-:S04]  /*02c0*/  FMUL R14, R7, R14 ;  /* 0x0000000e070e7220 */ /* 0x002fc80000400000 */
[-C--:B------:R-:W-:Y:S01]  /*02d0*/  FMUL R2, R2, R14.reuse ;  /* 0x0000000e02027220 */ /* 0x080fe20000400000 */
[----:B------:R-:W-:-:S03]  /*02e0*/  FMUL R14, R3, R14 ;  /* 0x0000000e030e7220 */ /* 0x000fc60000400000 */
[C-C-:B----4-:R-:W-:Y:S01]  /*02f0*/  FFMA R2, R8.reuse, R2, R11.reuse ;  /* 0x0000000208027223 */ /* 0x150fe2000000000b */
[----:B------:R-:W-:-:S04]  /*0300*/  FFMA R14, R8, R14, R11 ;  /* 0x0000000e080e7223 */ /* 0x000fc8000000000b */
[----:B------:R-:W-:Y:S02]  /*0310*/  FSETP.GEU.AND P0, PT, R2, RZ, PT ;  /* 0x000000ff0200720b */ /* 0x000fe40003f0e000 */
[----:B------:R-:W-:Y:S02]  /*0320*/  FSETP.GEU.AND P1, PT, R14, RZ, PT ;  /* 0x000000ff0e00720b */ /* 0x000fe40003f2e000 */
[----:B------:R-:W-:Y:S02]  /*0330*/  FSEL R2, R2, RZ, P0 ;  /* 0x000000ff02027208 */ /* 0x000fe40000000000 */
[----:B------:R-:W-:-:S05]  /*0340*/  FSEL R3, R14, RZ, P1 ;  /* 0x000000ff0e037208 */ /* 0x000fca0000800000 */
[----:B------:R-:W-:Y:S01]  /*0350*/  STG.E.64 desc[UR4][R4.64], R2 ;  /* 0x0000000204007986 */ /* 0x000fe2000c101b04 */
[----:B------:R-:W-:Y:S05]  /*0360*/  EXIT ;  /* 0x000000000000794d */ /* 0x000fea0003800000 */
.L_x_0:
[----:B------:R-:W-:-:S00]  /*0370*/  BRA `(.L_x_0) ;  /* 0xfffffffc00fc7947 */ /* 0x000fc0000383ffff */
[----:B------:R-:W-:-:S00]  /*0380*/  NOP ;  /* 0x0000000000007918 */ /* 0x000fc00000000000 */
[----:B------:R-:W-:-:S00]  /*0390*/  NOP ;  /* 0x0000000000007918 */ /* 0x000fc00000000000 */
[----:B------:R-:W-:-:S00]  /*03a0*/  NOP ;  /* 0x0000000000007918 */ /* 0x000fc00000000000 */
[----:B------:R-:W-:-:S00]  /*03b0*/  NOP ;  /* 0x0000000000007918 */ /* 0x000fc00000000000 */
[----:B------:R-:W-:-:S00]  /*03c0*/  NOP ;  /* 0x0000000000007918 */ /* 0x000fc00000000000 */
[----:B------:R-:W-:-:S00]  /*03d0*/  NOP ;  /* 0x0000000000007918 */ /* 0x000fc00000000000 */
[----:B------:R-:W-:-:S00]  /*03e0*/  NOP ;  /* 0x0000000000007918 */ /* 0x000fc00000000000 */
[----:B------:R-:W-:-:S00]  /*03f0*/  NOP ;  /* 0x0000000000007918 */ /* 0x000fc00000000000 */
.L_x_1:


//--------------------- .nv.global.init           --------------------------
	.section	.nv.global.init,"aw",@progbits
.nv.global.init:
	.type		_$_str,@object
	.size		_$_str,(_$_str_$_2 - _$_str)
_$_str:
        /*0000*/ 	.byte	0x5f, 0x5f, 0x43, 0x55, 0x44, 0x41, 0x5f, 0x46, 0x54, 0x5a, 0x00
	.type		_$_str_$_2,@object
	.size		_$_str_$_2,(.L_1 - _$_str_$_2)
_$_str_$_2:
        /*000b*/ 	.byte	0x5f, 0x5f, 0x43, 0x55, 0x44, 0x41, 0x5f, 0x50, 0x52, 0x45, 0x43, 0x5f, 0x53, 0x51, 0x52, 0x54
        /*001b*/ 	.byte	0x00
.L_1:


//--------------------- .nv.constant0.triton_poi_fused__native_batch_norm_legit_no_training_relu_18 --------------------------
	.section	.nv.constant0.triton_poi_fused__native_batch_norm_legit_no_training_relu_18,"a",@progbits
	.sectionflags	@""
	.align	4
.nv.constant0.triton_poi_fused__native_batch_norm_legit_no_training_relu_18:
	.zero		580
